//
// Generated by NVIDIA NVVM Compiler
//
// Compiler Build ID: CL-36424714
// Cuda compilation tools, release 13.0, V13.0.88
// Based on NVVM 20.0.0
//

.version 9.0
.target sm_100
.address_size 64

	// .globl	_Z14checkGlobalValv
.extern .func  (.param .b32 func_retval0) vprintf
(
	.param .b64 vprintf_param_0,
	.param .b64 vprintf_param_1
)
;
.global .align 4 .f32 devData;
.global .align 1 .b8 $str[12] = {100, 101, 118, 105, 99, 101, 58, 32, 37, 102, 10};

.visible .entry _Z14checkGlobalValv()
{
	.local .align 8 .b8 	__local_depot0[8];
	.reg .b64 	%SP;
	.reg .b64 	%SPL;
	.reg .b32 	%r<3>;
	.reg .b32 	%f<4>;
	.reg .b64 	%rd<5>;
	.reg .b64 	%fd<2>;

	mov.u64 	%SPL, __local_depot0;
	cvta.local.u64 	%SP, %SPL;
	add.u64 	%rd1, %SP, 0;
	add.u64 	%rd2, %SPL, 0;
	ld.global.f32 	%f1, [devData];
	cvt.f64.f32 	%fd1, %f1;
	st.local.f64 	[%rd2], %fd1;
	mov.u64 	%rd3, $str;
	cvta.global.u64 	%rd4, %rd3;
	{ // callseq 0, 0
	.param .b64 param0;
	st.param.b64 	[param0], %rd4;
	.param .b64 param1;
	st.param.b64 	[param1], %rd1;
	.param .b32 retval0;
	call.uni (retval0), 
	vprintf, 
	(
	param0, 
	param1
	);
	ld.param.b32 	%r1, [retval0];
	} // callseq 0
	ld.global.f32 	%f2, [devData];
	add.f32 	%f3, %f2, 0f40000000;
	st.global.f32 	[devData], %f3;
	ret;

}


// ===== COMPILED SASS (sm_100) =====

	.target	sm_100

	.elftype	@"ET_EXEC"


//--------------------- .note.nv.tkinfo           --------------------------
	.section	.note.nv.tkinfo,"",@"SHT_NOTE"
	.sectionflags	@"SHF_NOTE_NV_TKINFO"
	.tkinfo
        /*0018*/ 	.word	0x00000002
        /*0030*/ 	.string	""
        /*0030*/ 	.string	"ptxas"
        /*0030*/ 	.string	"Cuda compilation tools, release 13.0, V13.0.88"
        /*0030*/ 	.string	"Build cuda_13.0.r13.0/compiler.36424714_0"
        /*0030*/ 	.string	"-arch sm_100 -m 64 "



//--------------------- .note.nv.cuinfo           --------------------------
	.section	.note.nv.cuinfo,"",@"SHT_NOTE"
	.sectionflags	@"SHF_NOTE_NV_CUINFO"
        /*0018*/ 	.short	0x0002
        /*001a*/ 	.short	0x0064
        /*001c*/ 	.short	0x0082
	.zero		2


//--------------------- .nv.info                  --------------------------
	.section	.nv.info,"",@"SHT_CUDA_INFO"
	.align	4


	//----- nvinfo : EIATTR_REGCOUNT
	.align		4
        /*0000*/ 	.byte	0x04, 0x2f
        /*0002*/ 	.short	(.L_3 - .L_2)
	.align		4
.L_2:
        /*0004*/ 	.word	index@(_Z14checkGlobalValv)
        /*0008*/ 	.word	0x00000018


	//----- nvinfo : EIATTR_FRAME_SIZE
	.align		4
.L_3:
        /*000c*/ 	.byte	0x04, 0x11
        /*000e*/ 	.short	(.L_5 - .L_4)
	.align		4
.L_4:
        /*0010*/ 	.word	index@(_Z14checkGlobalValv)
        /*0014*/ 	.word	0x00000008


	//----- nvinfo : EIATTR_MIN_STACK_SIZE
	.align		4
.L_5:
        /*0018*/ 	.byte	0x04, 0x12
        /*001a*/ 	.short	(.L_7 - .L_6)
	.align		4
.L_6:
        /*001c*/ 	.word	index@(_Z14checkGlobalValv)
        /*0020*/ 	.word	0x00000008
.L_7:


//--------------------- .nv.compat                --------------------------
	.section	.nv.compat,"",@"SHT_CUDA_COMPAT_INFO"
	.align	4
        /*0000*/ 	.byte	0x02, 0x09, 0x00, 0x00, 0x02, 0x02, 0x01, 0x00, 0x02, 0x05, 0x05, 0x00, 0x03, 0x07, 0x01, 0x01
        /*0010*/ 	.byte	0x02, 0x03, 0x00, 0x00, 0x02, 0x06, 0x01, 0x00, 0x04, 0x0b, 0x08, 0x00, 0x09, 0x00, 0x00, 0x00
        /*0020*/ 	.byte	0x00, 0x00, 0x00, 0x00


//--------------------- .nv.info._Z14checkGlobalValv --------------------------
	.section	.nv.info._Z14checkGlobalValv,"",@"SHT_CUDA_INFO"
	.sectionflags	@""
	.align	4


	//----- nvinfo : EIATTR_CUDA_API_VERSION
	.align		4
        /*0000*/ 	.byte	0x04, 0x37
        /*0002*/ 	.short	(.L_9 - .L_8)
.L_8:
        /*0004*/ 	.word	0x00000082


	//----- nvinfo : EIATTR_SPARSE_MMA_MASK
	.align		4
.L_9:
        /*0008*/ 	.byte	0x03, 0x50
        /*000a*/ 	.short	0x0000


	//----- nvinfo : EIATTR_MAXREG_COUNT
	.align		4
        /*000c*/ 	.byte	0x03, 0x1b
        /*000e*/ 	.short	0x00ff


	//----- nvinfo : EIATTR_EXTERNS
	.align		4
        /*0010*/ 	.byte	0x04, 0x0f
        /*0012*/ 	.short	(.L_11 - .L_10)


	//   ....[0]....
	.align		4
.L_10:
        /*0014*/ 	.word	index@(vprintf)


	//----- nvinfo : EIATTR_MERCURY_ISA_VERSION
	.align		4
.L_11:
        /*0018*/ 	.byte	0x03, 0x5f
        /*001a*/ 	.short	0x0101


	//----- nvinfo : EIATTR_VRC_CTA_INIT_COUNT
	.align		4
        /*001c*/ 	.byte	0x02, 0x4a
	.zero		1
	.zero		1


	//----- nvinfo : EIATTR_SYSCALL_OFFSETS
	.align		4
        /*0020*/ 	.byte	0x04, 0x46
        /*0022*/ 	.short	(.L_13 - .L_12)


	//   ....[0]....
.L_12:
        /*0024*/ 	.word	0x00000110


	//----- nvinfo : EIATTR_EXIT_INSTR_OFFSETS
	.align		4
.L_13:
        /*0028*/ 	.byte	0x04, 0x1c
        /*002a*/ 	.short	(.L_15 - .L_14)


	//   ....[0]....
.L_14:
        /*002c*/ 	.word	0x00000160


	//----- nvinfo : EIATTR_SW_WAR
	.align		4
.L_15:
        /*0030*/ 	.byte	0x04, 0x36
        /*0032*/ 	.short	(.L_17 - .L_16)
.L_16:
        /*0034*/ 	.word	0x00000008
.L_17:


//--------------------- .nv.callgraph             --------------------------
	.section	.nv.callgraph,"",@"SHT_CUDA_CALLGRAPH"
	.align	4
	.sectionentsize	8
	.align		4
        /*0000*/ 	.word	0x00000000
	.align		4
        /*0004*/ 	.word	0xffffffff
	.align		4
        /*0008*/ 	.word	index@(_Z14checkGlobalValv)
	.align		4
        /*000c*/ 	.word	index@(vprintf)
	.align		4
        /*0010*/ 	.word	0x00000000
	.align		4
        /*0014*/ 	.word	0xfffffffe
	.align		4
        /*0018*/ 	.word	0x00000000
	.align		4
        /*001c*/ 	.word	0xfffffffd
	.align		4
        /*0020*/ 	.word	0x00000000
	.align		4
        /*0024*/ 	.word	0xfffffffc


//--------------------- .nv.constant4             --------------------------
	.section	.nv.constant4,"a",@progbits
	.align	8
	.align		8
.nv.constant4:
        /*0000*/ 	.dword	vprintf
	.align		8
        /*0008*/ 	.dword	devData
	.align		8
        /*0010*/ 	.dword	$str


//--------------------- .text._Z14checkGlobalValv --------------------------
	.section	.text._Z14checkGlobalValv,"ax",@progbits
	.align	128
        .global         _Z14checkGlobalValv
        .type           _Z14checkGlobalValv,@function
        .size           _Z14checkGlobalValv,(.L_x_2 - _Z14checkGlobalValv)
        .other          _Z14checkGlobalValv,@"STO_CUDA_ENTRY STV_DEFAULT"
_Z14checkGlobalValv:
.text._Z14checkGlobalValv:
[----:B------:R-:W0:Y:S08]  /*0000*/  LDC R1, c[0x0][0x37c] ;  /* 0x0000df00ff017b82 */ /* 0x000e300000000800 */
[----:B------:R-:W1:Y:S01]  /*0010*/  LDC.64 R2, c[0x4][0x8] ;  /* 0x01000200ff027b82 */ /* 0x000e620000000a00 */
[----:B------:R-:W1:Y:S01]  /*0020*/  LDCU.64 UR36, c[0x0][0x358] ;  /* 0x00006b00ff2477ac */ /* 0x000e620008000a00 */
[----:B0-----:R-:W-:Y:S01]  /*0030*/  VIADD R1, R1, 0xfffffff8 ;  /* 0xfffffff801017836 */ /* 0x001fe20000000000 */
[----:B------:R-:W0:Y:S01]  /*0040*/  LDCU UR4, c[0x0][0x2f8] ;  /* 0x00005f00ff0477ac */ /* 0x000e220008000800 */
[----:B------:R-:W2:Y:S01]  /*0050*/  LDCU.64 UR6, c[0x4][0x10] ;  /* 0x01000200ff0677ac */ /* 0x000ea20008000a00 */
[----:B-1----:R-:W3:Y:S01]  /*0060*/  LDG.E R2, desc[UR36][R2.64] ;  /* 0x0000002402027981 */ /* 0x002ee2000c1e1900 */
[----:B------:R-:W-:Y:S01]  /*0070*/  MOV R0, 0x0 ;  /* 0x0000000000007802 */ /* 0x000fe20000000f00 */
[----:B------:R-:W1:Y:S01]  /*0080*/  LDCU UR5, c[0x0][0x2fc] ;  /* 0x00005f80ff0577ac */ /* 0x000e620008000800 */
[----:B0-----:R-:W-:Y:S01]  /*0090*/  IADD3 R6, P0, PT, R1, UR4, RZ ;  /* 0x0000000401067c10 */ /* 0x001fe2000ff1e0ff */
[----:B--2---:R-:W-:Y:S01]  /*00a0*/  IMAD.U32 R4, RZ, RZ, UR6 ;  /* 0x00000006ff047e24 */ /* 0x004fe2000f8e00ff */
[----:B------:R0:W2:Y:S01]  /*00b0*/  LDC.64 R10, c[0x4][R0] ;  /* 0x01000000000a7b82 */ /* 0x0000a20000000a00 */
[----:B------:R-:W-:-:S02]  /*00c0*/  MOV R5, UR7 ;  /* 0x0000000700057c02 */ /* 0x000fc40008000f00 */
[----:B-1----:R-:W-:Y:S01]  /*00d0*/  IMAD.X R7, RZ, RZ, UR5, P0 ;  /* 0x00000005ff077e24 */ /* 0x002fe200080e06ff */
[----:B---3--:R-:W1:Y:S02]  /*00e0*/  F2F.F64.F32 R8, R2 ;  /* 0x0000000200087310 */ /* 0x008e640000201800 */
[----:B-12---:R0:W-:Y:S05]  /*00f0*/  STL.64 [R1], R8 ;  /* 0x0000000801007387 */ /* 0x0061ea0000100a00 */
[----:B------:R-:W-:-:S07]  /*0100*/  LEPC R20, `(.L_x_0) ;  /* 0x000000001014794e */ /* 0x000fce0000000000 */
[----:B0-----:R-:W-:Y:S05]  /*0110*/  CALL.ABS.NOINC R10 ;  /* 0x000000000a007343 */ /* 0x001fea0003c00000 */
.L_x_0:
[----:B------:R-:W0:Y:S02]  /*0120*/  LDC.64 R2, c[0x4][0x8] ;  /* 0x01000200ff027b82 */ /* 0x000e240000000a00 */
[----:B0-----:R-:W2:Y:S02]  /*0130*/  LDG.E R0, desc[UR36][R2.64] ;  /* 0x0000002402007981 */ /* 0x001ea4000c1e1900 */
[----:B--2---:R-:W-:-:S05]  /*0140*/  FADD R5, R0, 2 ;  /* 0x4000000000057421 */ /* 0x004fca0000000000 */
[----:B------:R-:W-:Y:S01]  /*0150*/  STG.E desc[UR36][R2.64], R5 ;  /* 0x0000000502007986 */ /* 0x000fe2000c101924 */
[----:B------:R-:W-:Y:S05]  /*0160*/  EXIT ;  /* 0x000000000000794d */ /* 0x000fea0003800000 */
.L_x_1:
[----:B------:R-:W-:-:S00]  /*0170*/  BRA `(.L_x_1) ;  /* 0xfffffffc00fc7947 */ /* 0x000fc0000383ffff */
[----:B------:R-:W-:-:S00]  /*0180*/  NOP ;  /* 0x0000000000007918 */ /* 0x000fc00000000000 */
[----:B------:R-:W-:-:S00]  /*0190*/  NOP ;  /* 0x0000000000007918 */ /* 0x000fc00000000000 */
[----:B------:R-:W-:-:S00]  /*01a0*/  NOP ;  /* 0x0000000000007918 */ /* 0x000fc00000000000 */
[----:B------:R-:W-:-:S00]  /*01b0*/  NOP ;  /* 0x0000000000007918 */ /* 0x000fc00000000000 */
[----:B------:R-:W-:-:S00]  /*01c0*/  NOP ;  /* 0x0000000000007918 */ /* 0x000fc00000000000 */
[----:B------:R-:W-:-:S00]  /*01d0*/  NOP ;  /* 0x0000000000007918 */ /* 0x000fc00000000000 */
[----:B------:R-:W-:-:S00]  /*01e0*/  NOP ;  /* 0x0000000000007918 */ /* 0x000fc00000000000 */
[----:B------:R-:W-:-:S00]  /*01f0*/  NOP ;  /* 0x0000000000007918 */ /* 0x000fc00000000000 */
.L_x_2:


//--------------------- .nv.global.init           --------------------------
	.section	.nv.global.init,"aw",@progbits
.nv.global.init:
	.type		$str,@object
	.size		$str,(.L_1 - $str)
$str:
        /*0000*/ 	.byte	0x64, 0x65, 0x76, 0x69, 0x63, 0x65, 0x3a, 0x20, 0x25, 0x66, 0x0a, 0x00
.L_1:


//--------------------- .nv.shared.reserved.0     --------------------------
	.section	.nv.shared.reserved.0,"aw",@nobits
	.weak		__nv_reservedSMEM_offset_0_alias
	.size		__nv_reservedSMEM_offset_0_alias, 0, 64
	.other		__nv_reservedSMEM_offset_0_alias,@"STO_CUDA_RESERVED_SHARED STV_DEFAULT"
__nv_reservedSMEM_offset_0_alias:
	.zero		0
	.zero		64


//--------------------- .nv.global                --------------------------
	.section	.nv.global,"aw",@nobits
	.align	4
.nv.global:
	.type		devData,@object
	.size		devData,(.L_0 - devData)
devData:
	.zero		4
.L_0:


//--------------------- .nv.constant0._Z14checkGlobalValv --------------------------
	.section	.nv.constant0._Z14checkGlobalValv,"a",@progbits
	.sectionflags	@""
	.align	4
.nv.constant0._Z14checkGlobalValv:
	.zero		896


//--------------------- SYMBOLS --------------------------

	.type		.nv.reservedSmem.offset0,@object
	.size		.nv.reservedSmem.offset0,0x4
	.type		vprintf,@function
